//
// Generated by NVIDIA NVVM Compiler
//
// Compiler Build ID: CL-36424714
// Cuda compilation tools, release 13.0, V13.0.88
// Based on NVVM 20.0.0
//

.version 9.0
.target sm_100
.address_size 64

	// .globl	_Z19compute_weight_maskPiP6__halfS_S_S_

.visible .entry _Z19compute_weight_maskPiP6__halfS_S_S_(
	.param .u64 .ptr .align 1 _Z19compute_weight_maskPiP6__halfS_S_S__param_0,
	.param .u64 .ptr .align 1 _Z19compute_weight_maskPiP6__halfS_S_S__param_1,
	.param .u64 .ptr .align 1 _Z19compute_weight_maskPiP6__halfS_S_S__param_2,
	.param .u64 .ptr .align 1 _Z19compute_weight_maskPiP6__halfS_S_S__param_3,
	.param .u64 .ptr .align 1 _Z19compute_weight_maskPiP6__halfS_S_S__param_4
)
{
	.reg .pred 	%p<3>;
	.reg .b16 	%rs<2>;
	.reg .b32 	%r<9>;
	.reg .b64 	%rd<17>;
	.reg .b64 	%fd<2>;

	ld.param.u64 	%rd5, [_Z19compute_weight_maskPiP6__halfS_S_S__param_0];
	ld.param.u64 	%rd1, [_Z19compute_weight_maskPiP6__halfS_S_S__param_1];
	ld.param.u64 	%rd2, [_Z19compute_weight_maskPiP6__halfS_S_S__param_2];
	ld.param.u64 	%rd3, [_Z19compute_weight_maskPiP6__halfS_S_S__param_3];
	ld.param.u64 	%rd4, [_Z19compute_weight_maskPiP6__halfS_S_S__param_4];
	cvta.to.global.u64 	%rd6, %rd5;
	mov.u32 	%r2, %ctaid.x;
	mov.u32 	%r3, %ntid.x;
	mov.u32 	%r4, %tid.x;
	mad.lo.s32 	%r1, %r2, %r3, %r4;
	ld.global.u32 	%r5, [%rd6];
	setp.ge.s32 	%p1, %r1, %r5;
	@%p1 bra 	$L__BB0_2;
	cvta.to.global.u64 	%rd7, %rd4;
	cvta.to.global.u64 	%rd8, %rd3;
	cvta.to.global.u64 	%rd9, %rd2;
	cvta.to.global.u64 	%rd10, %rd1;
	ld.global.u32 	%r6, [%rd7];
	mul.wide.s32 	%rd11, %r6, 4;
	add.s64 	%rd12, %rd8, %rd11;
	ld.global.u32 	%r7, [%rd12];
	mul.wide.s32 	%rd13, %r1, 4;
	add.s64 	%rd14, %rd9, %rd13;
	ld.global.u32 	%r8, [%rd14];
	mul.wide.s32 	%rd15, %r1, 2;
	add.s64 	%rd16, %rd10, %rd15;
	setp.eq.s32 	%p2, %r8, %r7;
	selp.f64 	%fd1, 0d3FF0000000000000, 0d0000000000000000, %p2;
	// begin inline asm
	{  cvt.rn.f16.f64 %rs1, %fd1;}

	// end inline asm
	st.global.u16 	[%rd16], %rs1;
$L__BB0_2:
	ret;

}
	// .globl	_Z12block_ballotPiS_P6__halfS_S_
.visible .entry _Z12block_ballotPiS_P6__halfS_S_(
	.param .u64 .ptr .align 1 _Z12block_ballotPiS_P6__halfS_S__param_0,
	.param .u64 .ptr .align 1 _Z12block_ballotPiS_P6__halfS_S__param_1,
	.param .u64 .ptr .align 1 _Z12block_ballotPiS_P6__halfS_S__param_2,
	.param .u64 .ptr .align 1 _Z12block_ballotPiS_P6__halfS_S__param_3,
	.param .u64 .ptr .align 1 _Z12block_ballotPiS_P6__halfS_S__param_4
)
{
	.reg .pred 	%p<4>;
	.reg .b16 	%rs<3>;
	.reg .b32 	%r<11>;
	.reg .b64 	%rd<22>;

	ld.param.u64 	%rd2, [_Z12block_ballotPiS_P6__halfS_S__param_0];
	ld.param.u64 	%rd3, [_Z12block_ballotPiS_P6__halfS_S__param_1];
	ld.param.u64 	%rd5, [_Z12block_ballotPiS_P6__halfS_S__param_2];
	ld.param.u64 	%rd4, [_Z12block_ballotPiS_P6__halfS_S__param_3];
	ld.param.u64 	%rd6, [_Z12block_ballotPiS_P6__halfS_S__param_4];
	cvta.to.global.u64 	%rd1, %rd5;
	cvta.to.global.u64 	%rd7, %rd6;
	mov.u32 	%r4, %ctaid.x;
	mov.u32 	%r5, %ntid.x;
	mov.u32 	%r6, %tid.x;
	mad.lo.s32 	%r1, %r4, %r5, %r6;
	ld.global.u32 	%r7, [%rd7];
	setp.ge.s32 	%p1, %r1, %r7;
	@%p1 bra 	$L__BB1_4;
	cvta.to.global.u64 	%rd8, %rd2;
	mul.wide.s32 	%rd9, %r1, 2;
	add.s64 	%rd10, %rd1, %rd9;
	ld.global.u16 	%rs1, [%rd10];
	// begin inline asm
	cvt.rzi.s32.f16 %r8, %rs1;
	// end inline asm
	mul.wide.s32 	%rd11, %r1, 4;
	add.s64 	%rd12, %rd8, %rd11;
	ld.global.u32 	%r3, [%rd12];
	setp.eq.s32 	%p2, %r1, %r3;
	@%p2 bra 	$L__BB1_4;
	mul.wide.s32 	%rd13, %r3, 2;
	add.s64 	%rd14, %rd1, %rd13;
	ld.global.u16 	%rs2, [%rd14];
	// begin inline asm
	cvt.rzi.s32.f16 %r9, %rs2;
	// end inline asm
	setp.eq.s32 	%p3, %r8, %r9;
	@%p3 bra 	$L__BB1_4;
	cvta.to.global.u64 	%rd15, %rd3;
	ld.global.u32 	%r10, [%rd15];
	mul.wide.s32 	%rd16, %r10, %r3;
	cvt.s64.s32 	%rd17, %r8;
	add.s64 	%rd18, %rd16, %rd17;
	cvta.to.global.u64 	%rd19, %rd4;
	shl.b64 	%rd20, %rd18, 2;
	add.s64 	%rd21, %rd19, %rd20;
	st.global.u32 	[%rd21], %r1;
$L__BB1_4:
	ret;

}
	// .globl	_Z5splitPiS_S_P6__halfS_S_
.visible .entry _Z5splitPiS_S_P6__halfS_S_(
	.param .u64 .ptr .align 1 _Z5splitPiS_S_P6__halfS_S__param_0,
	.param .u64 .ptr .align 1 _Z5splitPiS_S_P6__halfS_S__param_1,
	.param .u64 .ptr .align 1 _Z5splitPiS_S_P6__halfS_S__param_2,
	.param .u64 .ptr .align 1 _Z5splitPiS_S_P6__halfS_S__param_3,
	.param .u64 .ptr .align 1 _Z5splitPiS_S_P6__halfS_S__param_4,
	.param .u64 .ptr .align 1 _Z5splitPiS_S_P6__halfS_S__param_5
)
{
	.reg .pred 	%p<4>;
	.reg .b16 	%rs<3>;
	.reg .b32 	%r<14>;
	.reg .b64 	%rd<26>;

	ld.param.u64 	%rd2, [_Z5splitPiS_S_P6__halfS_S__param_0];
	ld.param.u64 	%rd3, [_Z5splitPiS_S_P6__halfS_S__param_1];
	ld.param.u64 	%rd4, [_Z5splitPiS_S_P6__halfS_S__param_2];
	ld.param.u64 	%rd6, [_Z5splitPiS_S_P6__halfS_S__param_3];
	ld.param.u64 	%rd5, [_Z5splitPiS_S_P6__halfS_S__param_4];
	ld.param.u64 	%rd7, [_Z5splitPiS_S_P6__halfS_S__param_5];
	cvta.to.global.u64 	%rd1, %rd6;
	cvta.to.global.u64 	%rd8, %rd7;
	mov.u32 	%r6, %ctaid.x;
	mov.u32 	%r7, %ntid.x;
	mov.u32 	%r8, %tid.x;
	mad.lo.s32 	%r13, %r6, %r7, %r8;
	ld.global.u32 	%r9, [%rd8];
	setp.ge.s32 	%p1, %r13, %r9;
	@%p1 bra 	$L__BB2_5;
	cvta.to.global.u64 	%rd9, %rd3;
	mul.wide.s32 	%rd10, %r13, 4;
	add.s64 	%rd11, %rd9, %rd10;
	ld.global.u32 	%r2, [%rd11];
	mul.wide.s32 	%rd12, %r13, 2;
	add.s64 	%rd13, %rd1, %rd12;
	ld.global.u16 	%rs1, [%rd13];
	// begin inline asm
	cvt.rzi.s32.f16 %r10, %rs1;
	// end inline asm
	setp.eq.s32 	%p2, %r13, %r2;
	@%p2 bra 	$L__BB2_4;
	mul.wide.s32 	%rd14, %r2, 2;
	add.s64 	%rd15, %rd1, %rd14;
	ld.global.u16 	%rs2, [%rd15];
	// begin inline asm
	cvt.rzi.s32.f16 %r11, %rs2;
	// end inline asm
	setp.eq.s32 	%p3, %r10, %r11;
	mov.u32 	%r13, %r2;
	@%p3 bra 	$L__BB2_4;
	cvta.to.global.u64 	%rd16, %rd4;
	ld.global.u32 	%r12, [%rd16];
	mul.wide.s32 	%rd17, %r12, %r2;
	cvt.s64.s32 	%rd18, %r10;
	add.s64 	%rd19, %rd17, %rd18;
	cvta.to.global.u64 	%rd20, %rd5;
	shl.b64 	%rd21, %rd19, 2;
	add.s64 	%rd22, %rd20, %rd21;
	ld.global.u32 	%r13, [%rd22];
$L__BB2_4:
	cvta.to.global.u64 	%rd23, %rd2;
	add.s64 	%rd25, %rd23, %rd10;
	st.global.u32 	[%rd25], %r13;
$L__BB2_5:
	ret;

}
	// .globl	_Z13add_splittersPiS_S_S_S_
.visible .entry _Z13add_splittersPiS_S_S_S_(
	.param .u64 .ptr .align 1 _Z13add_splittersPiS_S_S_S__param_0,
	.param .u64 .ptr .align 1 _Z13add_splittersPiS_S_S_S__param_1,
	.param .u64 .ptr .align 1 _Z13add_splittersPiS_S_S_S__param_2,
	.param .u64 .ptr .align 1 _Z13add_splittersPiS_S_S_S__param_3,
	.param .u64 .ptr .align 1 _Z13add_splittersPiS_S_S_S__param_4
)
{
	.reg .pred 	%p<5>;
	.reg .b32 	%r<11>;
	.reg .b64 	%rd<16>;

	ld.param.u64 	%rd1, [_Z13add_splittersPiS_S_S_S__param_0];
	ld.param.u64 	%rd2, [_Z13add_splittersPiS_S_S_S__param_1];
	ld.param.u64 	%rd3, [_Z13add_splittersPiS_S_S_S__param_2];
	ld.param.u64 	%rd4, [_Z13add_splittersPiS_S_S_S__param_3];
	ld.param.u64 	%rd5, [_Z13add_splittersPiS_S_S_S__param_4];
	cvta.to.global.u64 	%rd6, %rd5;
	mov.u32 	%r2, %ctaid.x;
	mov.u32 	%r3, %ntid.x;
	mov.u32 	%r4, %tid.x;
	mad.lo.s32 	%r1, %r2, %r3, %r4;
	ld.global.u32 	%r5, [%rd6];
	setp.ge.s32 	%p1, %r1, %r5;
	@%p1 bra 	$L__BB3_3;
	cvta.to.global.u64 	%rd7, %rd1;
	cvta.to.global.u64 	%rd8, %rd2;
	mul.wide.s32 	%rd9, %r1, 4;
	add.s64 	%rd10, %rd7, %rd9;
	ld.global.u32 	%r6, [%rd10];
	add.s64 	%rd11, %rd8, %rd9;
	ld.global.u32 	%r8, [%rd11];
	setp.ne.s32 	%p2, %r1, %r6;
	setp.eq.s32 	%p3, %r6, %r8;
	or.pred  	%p4, %p2, %p3;
	@%p4 bra 	$L__BB3_3;
	cvta.to.global.u64 	%rd12, %rd4;
	atom.global.add.u32 	%r10, [%rd12], 1;
	cvta.to.global.u64 	%rd13, %rd3;
	mul.wide.s32 	%rd14, %r10, 4;
	add.s64 	%rd15, %rd13, %rd14;
	st.global.u32 	[%rd15], %r1;
$L__BB3_3:
	ret;

}


// ===== COMPILED SASS (sm_100) =====

	.target	sm_100

	.elftype	@"ET_EXEC"


//--------------------- .note.nv.tkinfo           --------------------------
	.section	.note.nv.tkinfo,"",@"SHT_NOTE"
	.sectionflags	@"SHF_NOTE_NV_TKINFO"
	.tkinfo
        /*0018*/ 	.word	0x00000002
        /*0030*/ 	.string	""
        /*0030*/ 	.string	"ptxas"
        /*0030*/ 	.string	"Cuda compilation tools, release 13.0, V13.0.88"
        /*0030*/ 	.string	"Build cuda_13.0.r13.0/compiler.36424714_0"
        /*0030*/ 	.string	"-arch sm_100 -m 64 "



//--------------------- .note.nv.cuinfo           --------------------------
	.section	.note.nv.cuinfo,"",@"SHT_NOTE"
	.sectionflags	@"SHF_NOTE_NV_CUINFO"
        /*0018*/ 	.short	0x0002
        /*001a*/ 	.short	0x0064
        /*001c*/ 	.short	0x0082
	.zero		2


//--------------------- .nv.info                  --------------------------
	.section	.nv.info,"",@"SHT_CUDA_INFO"
	.align	4


	//----- nvinfo : EIATTR_REGCOUNT
	.align		4
        /*0000*/ 	.byte	0x04, 0x2f
        /*0002*/ 	.short	(.L_1 - .L_0)
	.align		4
.L_0:
        /*0004*/ 	.word	index@(_Z19compute_weight_maskPiP6__halfS_S_S_)
        /*0008*/ 	.word	0x00000010


	//----- nvinfo : EIATTR_FRAME_SIZE
	.align		4
.L_1:
        /*000c*/ 	.byte	0x04, 0x11
        /*000e*/ 	.short	(.L_3 - .L_2)
	.align		4
.L_2:
        /*0010*/ 	.word	index@(_Z19compute_weight_maskPiP6__halfS_S_S_)
        /*0014*/ 	.word	0x00000000


	//----- nvinfo : EIATTR_REGCOUNT
	.align		4
.L_3:
        /*0018*/ 	.byte	0x04, 0x2f
        /*001a*/ 	.short	(.L_5 - .L_4)
	.align		4
.L_4:
        /*001c*/ 	.word	index@(_Z12block_ballotPiS_P6__halfS_S_)
        /*0020*/ 	.word	0x00000010


	//----- nvinfo : EIATTR_FRAME_SIZE
	.align		4
.L_5:
        /*0024*/ 	.byte	0x04, 0x11
        /*0026*/ 	.short	(.L_7 - .L_6)
	.align		4
.L_6:
        /*0028*/ 	.word	index@(_Z12block_ballotPiS_P6__halfS_S_)
        /*002c*/ 	.word	0x00000000


	//----- nvinfo : EIATTR_REGCOUNT
	.align		4
.L_7:
        /*0030*/ 	.byte	0x04, 0x2f
        /*0032*/ 	.short	(.L_9 - .L_8)
	.align		4
.L_8:
        /*0034*/ 	.word	index@(_Z5splitPiS_S_P6__halfS_S_)
        /*0038*/ 	.word	0x00000010


	//----- nvinfo : EIATTR_FRAME_SIZE
	.align		4
.L_9:
        /*003c*/ 	.byte	0x04, 0x11
        /*003e*/ 	.short	(.L_11 - .L_10)
	.align		4
.L_10:
        /*0040*/ 	.word	index@(_Z5splitPiS_S_P6__halfS_S_)
        /*0044*/ 	.word	0x00000000


	//----- nvinfo : EIATTR_REGCOUNT
	.align		4
.L_11:
        /*0048*/ 	.byte	0x04, 0x2f
        /*004a*/ 	.short	(.L_13 - .L_12)
	.align		4
.L_12:
        /*004c*/ 	.word	index@(_Z13add_splittersPiS_S_S_S_)
        /*0050*/ 	.word	0x0000000e


	//----- nvinfo : EIATTR_FRAME_SIZE
	.align		4
.L_13:
        /*0054*/ 	.byte	0x04, 0x11
        /*0056*/ 	.short	(.L_15 - .L_14)
	.align		4
.L_14:
        /*0058*/ 	.word	index@(_Z13add_splittersPiS_S_S_S_)
        /*005c*/ 	.word	0x00000000


	//----- nvinfo : EIATTR_MIN_STACK_SIZE
	.align		4
.L_15:
        /*0060*/ 	.byte	0x04, 0x12
        /*0062*/ 	.short	(.L_17 - .L_16)
	.align		4
.L_16:
        /*0064*/ 	.word	index@(_Z13add_splittersPiS_S_S_S_)
        /*0068*/ 	.word	0x00000000


	//----- nvinfo : EIATTR_MIN_STACK_SIZE
	.align		4
.L_17:
        /*006c*/ 	.byte	0x04, 0x12
        /*006e*/ 	.short	(.L_19 - .L_18)
	.align		4
.L_18:
        /*0070*/ 	.word	index@(_Z5splitPiS_S_P6__halfS_S_)
        /*0074*/ 	.word	0x00000000


	//----- nvinfo : EIATTR_MIN_STACK_SIZE
	.align		4
.L_19:
        /*0078*/ 	.byte	0x04, 0x12
        /*007a*/ 	.short	(.L_21 - .L_20)
	.align		4
.L_20:
        /*007c*/ 	.word	index@(_Z12block_ballotPiS_P6__halfS_S_)
        /*0080*/ 	.word	0x00000000


	//----- nvinfo : EIATTR_MIN_STACK_SIZE
	.align		4
.L_21:
        /*0084*/ 	.byte	0x04, 0x12
        /*0086*/ 	.short	(.L_23 - .L_22)
	.align		4
.L_22:
        /*0088*/ 	.word	index@(_Z19compute_weight_maskPiP6__halfS_S_S_)
        /*008c*/ 	.word	0x00000000
.L_23:


//--------------------- .nv.compat                --------------------------
	.section	.nv.compat,"",@"SHT_CUDA_COMPAT_INFO"
	.align	4
        /*0000*/ 	.byte	0x02, 0x09, 0x00, 0x00, 0x02, 0x02, 0x01, 0x00, 0x02, 0x05, 0x05, 0x00, 0x03, 0x07, 0x01, 0x01
        /*0010*/ 	.byte	0x02, 0x03, 0x00, 0x00, 0x02, 0x06, 0x01, 0x00, 0x04, 0x0b, 0x08, 0x00, 0x09, 0x00, 0x00, 0x00
        /*0020*/ 	.byte	0x00, 0x00, 0x00, 0x00


//--------------------- .nv.info._Z13add_splittersPiS_S_S_S_ --------------------------
	.section	.nv.info._Z13add_splittersPiS_S_S_S_,"",@"SHT_CUDA_INFO"
	.sectionflags	@""
	.align	4


	//----- nvinfo : EIATTR_CUDA_API_VERSION
	.align		4
        /*0000*/ 	.byte	0x04, 0x37
        /*0002*/ 	.short	(.L_25 - .L_24)
.L_24:
        /*0004*/ 	.word	0x00000082


	//----- nvinfo : EIATTR_KPARAM_INFO
	.align		4
.L_25:
        /*0008*/ 	.byte	0x04, 0x17
        /*000a*/ 	.short	(.L_27 - .L_26)
.L_26:
        /*000c*/ 	.word	0x00000000
        /*0010*/ 	.short	0x0004
        /*0012*/ 	.short	0x0020
        /*0014*/ 	.byte	0x00, 0xf5, 0x21, 0x00


	//----- nvinfo : EIATTR_KPARAM_INFO
	.align		4
.L_27:
        /*0018*/ 	.byte	0x04, 0x17
        /*001a*/ 	.short	(.L_29 - .L_28)
.L_28:
        /*001c*/ 	.word	0x00000000
        /*0020*/ 	.short	0x0003
        /*0022*/ 	.short	0x0018
        /*0024*/ 	.byte	0x00, 0xf5, 0x21, 0x00


	//----- nvinfo : EIATTR_KPARAM_INFO
	.align		4
.L_29:
        /*0028*/ 	.byte	0x04, 0x17
        /*002a*/ 	.short	(.L_31 - .L_30)
.L_30:
        /*002c*/ 	.word	0x00000000
        /*0030*/ 	.short	0x0002
        /*0032*/ 	.short	0x0010
        /*0034*/ 	.byte	0x00, 0xf5, 0x21, 0x00


	//----- nvinfo : EIATTR_KPARAM_INFO
	.align		4
.L_31:
        /*0038*/ 	.byte	0x04, 0x17
        /*003a*/ 	.short	(.L_33 - .L_32)
.L_32:
        /*003c*/ 	.word	0x00000000
        /*0040*/ 	.short	0x0001
        /*0042*/ 	.short	0x0008
        /*0044*/ 	.byte	0x00, 0xf5, 0x21, 0x00


	//----- nvinfo : EIATTR_KPARAM_INFO
	.align		4
.L_33:
        /*0048*/ 	.byte	0x04, 0x17
        /*004a*/ 	.short	(.L_35 - .L_34)
.L_34:
        /*004c*/ 	.word	0x00000000
        /*0050*/ 	.short	0x0000
        /*0052*/ 	.short	0x0000
        /*0054*/ 	.byte	0x00, 0xf5, 0x21, 0x00


	//----- nvinfo : EIATTR_SPARSE_MMA_MASK
	.align		4
.L_35:
        /*0058*/ 	.byte	0x03, 0x50
        /*005a*/ 	.short	0x0000


	//----- nvinfo : EIATTR_MAXREG_COUNT
	.align		4
        /*005c*/ 	.byte	0x03, 0x1b
        /*005e*/ 	.short	0x00ff


	//----- nvinfo : EIATTR_MERCURY_ISA_VERSION
	.align		4
        /*0060*/ 	.byte	0x03, 0x5f
        /*0062*/ 	.short	0x0101


	//----- nvinfo : EIATTR_INT_WARP_WIDE_INSTR_OFFSETS
	.align		4
        /*0064*/ 	.byte	0x04, 0x31
        /*0066*/ 	.short	(.L_37 - .L_36)


	//   ....[0]....
.L_36:
        /*0068*/ 	.word	0x00000140


	//   ....[1]....
        /*006c*/ 	.word	0x000001e0


	//----- nvinfo : EIATTR_VRC_CTA_INIT_COUNT
	.align		4
.L_37:
        /*0070*/ 	.byte	0x02, 0x4a
	.zero		1
	.zero		1


	//----- nvinfo : EIATTR_EXIT_INSTR_OFFSETS
	.align		4
        /*0074*/ 	.byte	0x04, 0x1c
        /*0076*/ 	.short	(.L_39 - .L_38)


	//   ....[0]....
.L_38:
        /*0078*/ 	.word	0x00000090


	//   ....[1]....
        /*007c*/ 	.word	0x00000120


	//   ....[2]....
        /*0080*/ 	.word	0x00000220


	//----- nvinfo : EIATTR_CBANK_PARAM_SIZE
	.align		4
.L_39:
        /*0084*/ 	.byte	0x03, 0x19
        /*0086*/ 	.short	0x0028


	//----- nvinfo : EIATTR_PARAM_CBANK
	.align		4
        /*0088*/ 	.byte	0x04, 0x0a
        /*008a*/ 	.short	(.L_41 - .L_40)
	.align		4
.L_40:
        /*008c*/ 	.word	index@(.nv.constant0._Z13add_splittersPiS_S_S_S_)
        /*0090*/ 	.short	0x0380
        /*0092*/ 	.short	0x0028


	//----- nvinfo : EIATTR_SW_WAR
	.align		4
.L_41:
        /*0094*/ 	.byte	0x04, 0x36
        /*0096*/ 	.short	(.L_43 - .L_42)
.L_42:
        /*0098*/ 	.word	0x00000008
.L_43:


//--------------------- .nv.info._Z5splitPiS_S_P6__halfS_S_ --------------------------
	.section	.nv.info._Z5splitPiS_S_P6__halfS_S_,"",@"SHT_CUDA_INFO"
	.sectionflags	@""
	.align	4


	//----- nvinfo : EIATTR_CUDA_API_VERSION
	.align		4
        /*0000*/ 	.byte	0x04, 0x37
        /*0002*/ 	.short	(.L_45 - .L_44)
.L_44:
        /*0004*/ 	.word	0x00000082


	//----- nvinfo : EIATTR_KPARAM_INFO
	.align		4
.L_45:
        /*0008*/ 	.byte	0x04, 0x17
        /*000a*/ 	.short	(.L_47 - .L_46)
.L_46:
        /*000c*/ 	.word	0x00000000
        /*0010*/ 	.short	0x0005
        /*0012*/ 	.short	0x0028
        /*0014*/ 	.byte	0x00, 0xf5, 0x21, 0x00


	//----- nvinfo : EIATTR_KPARAM_INFO
	.align		4
.L_47:
        /*0018*/ 	.byte	0x04, 0x17
        /*001a*/ 	.short	(.L_49 - .L_48)
.L_48:
        /*001c*/ 	.word	0x00000000
        /*0020*/ 	.short	0x0004
        /*0022*/ 	.short	0x0020
        /*0024*/ 	.byte	0x00, 0xf5, 0x21, 0x00


	//----- nvinfo : EIATTR_KPARAM_INFO
	.align		4
.L_49:
        /*0028*/ 	.byte	0x04, 0x17
        /*002a*/ 	.short	(.L_51 - .L_50)
.L_50:
        /*002c*/ 	.word	0x00000000
        /*0030*/ 	.short	0x0003
        /*0032*/ 	.short	0x0018
        /*0034*/ 	.byte	0x00, 0xf5, 0x21, 0x00


	//----- nvinfo : EIATTR_KPARAM_INFO
	.align		4
.L_51:
        /*0038*/ 	.byte	0x04, 0x17
        /*003a*/ 	.short	(.L_53 - .L_52)
.L_52:
        /*003c*/ 	.word	0x00000000
        /*0040*/ 	.short	0x0002
        /*0042*/ 	.short	0x0010
        /*0044*/ 	.byte	0x00, 0xf5, 0x21, 0x00


	//----- nvinfo : EIATTR_KPARAM_INFO
	.align		4
.L_53:
        /*0048*/ 	.byte	0x04, 0x17
        /*004a*/ 	.short	(.L_55 - .L_54)
.L_54:
        /*004c*/ 	.word	0x00000000
        /*0050*/ 	.short	0x0001
        /*0052*/ 	.short	0x0008
        /*0054*/ 	.byte	0x00, 0xf5, 0x21, 0x00


	//----- nvinfo : EIATTR_KPARAM_INFO
	.align		4
.L_55:
        /*0058*/ 	.byte	0x04, 0x17
        /*005a*/ 	.short	(.L_57 - .L_56)
.L_56:
        /*005c*/ 	.word	0x00000000
        /*0060*/ 	.short	0x0000
        /*0062*/ 	.short	0x0000
        /*0064*/ 	.byte	0x00, 0xf5, 0x21, 0x00


	//----- nvinfo : EIATTR_SPARSE_MMA_MASK
	.align		4
.L_57:
        /*0068*/ 	.byte	0x03, 0x50
        /*006a*/ 	.short	0x0000


	//----- nvinfo : EIATTR_MAXREG_COUNT
	.align		4
        /*006c*/ 	.byte	0x03, 0x1b
        /*006e*/ 	.short	0x00ff


	//----- nvinfo : EIATTR_MERCURY_ISA_VERSION
	.align		4
        /*0070*/ 	.byte	0x03, 0x5f
        /*0072*/ 	.short	0x0101


	//----- nvinfo : EIATTR_VRC_CTA_INIT_COUNT
	.align		4
        /*0074*/ 	.byte	0x02, 0x4a
	.zero		1
	.zero		1


	//----- nvinfo : EIATTR_EXIT_INSTR_OFFSETS
	.align		4
        /*0078*/ 	.byte	0x04, 0x1c
        /*007a*/ 	.short	(.L_59 - .L_58)


	//   ....[0]....
.L_58:
        /*007c*/ 	.word	0x00000090


	//   ....[1]....
        /*0080*/ 	.word	0x00000260


	//----- nvinfo : EIATTR_CRS_STACK_SIZE
	.align		4
.L_59:
        /*0084*/ 	.byte	0x04, 0x1e
        /*0086*/ 	.short	(.L_61 - .L_60)
.L_60:
        /*0088*/ 	.word	0x00000000


	//----- nvinfo : EIATTR_CBANK_PARAM_SIZE
	.align		4
.L_61:
        /*008c*/ 	.byte	0x03, 0x19
        /*008e*/ 	.short	0x0030


	//----- nvinfo : EIATTR_PARAM_CBANK
	.align		4
        /*0090*/ 	.byte	0x04, 0x0a
        /*0092*/ 	.short	(.L_63 - .L_62)
	.align		4
.L_62:
        /*0094*/ 	.word	index@(.nv.constant0._Z5splitPiS_S_P6__halfS_S_)
        /*0098*/ 	.short	0x0380
        /*009a*/ 	.short	0x0030


	//----- nvinfo : EIATTR_SW_WAR
	.align		4
.L_63:
        /*009c*/ 	.byte	0x04, 0x36
        /*009e*/ 	.short	(.L_65 - .L_64)
.L_64:
        /*00a0*/ 	.word	0x00000008
.L_65:


//--------------------- .nv.info._Z12block_ballotPiS_P6__halfS_S_ --------------------------
	.section	.nv.info._Z12block_ballotPiS_P6__halfS_S_,"",@"SHT_CUDA_INFO"
	.sectionflags	@""
	.align	4


	//----- nvinfo : EIATTR_CUDA_API_VERSION
	.align		4
        /*0000*/ 	.byte	0x04, 0x37
        /*0002*/ 	.short	(.L_67 - .L_66)
.L_66:
        /*0004*/ 	.word	0x00000082


	//----- nvinfo : EIATTR_KPARAM_INFO
	.align		4
.L_67:
        /*0008*/ 	.byte	0x04, 0x17
        /*000a*/ 	.short	(.L_69 - .L_68)
.L_68:
        /*000c*/ 	.word	0x00000000
        /*0010*/ 	.short	0x0004
        /*0012*/ 	.short	0x0020
        /*0014*/ 	.byte	0x00, 0xf5, 0x21, 0x00


	//----- nvinfo : EIATTR_KPARAM_INFO
	.align		4
.L_69:
        /*0018*/ 	.byte	0x04, 0x17
        /*001a*/ 	.short	(.L_71 - .L_70)
.L_70:
        /*001c*/ 	.word	0x00000000
        /*0020*/ 	.short	0x0003
        /*0022*/ 	.short	0x0018
        /*0024*/ 	.byte	0x00, 0xf5, 0x21, 0x00


	//----- nvinfo : EIATTR_KPARAM_INFO
	.align		4
.L_71:
        /*0028*/ 	.byte	0x04, 0x17
        /*002a*/ 	.short	(.L_73 - .L_72)
.L_72:
        /*002c*/ 	.word	0x00000000
        /*0030*/ 	.short	0x0002
        /*0032*/ 	.short	0x0010
        /*0034*/ 	.byte	0x00, 0xf5, 0x21, 0x00


	//----- nvinfo : EIATTR_KPARAM_INFO
	.align		4
.L_73:
        /*0038*/ 	.byte	0x04, 0x17
        /*003a*/ 	.short	(.L_75 - .L_74)
.L_74:
        /*003c*/ 	.word	0x00000000
        /*0040*/ 	.short	0x0001
        /*0042*/ 	.short	0x0008
        /*0044*/ 	.byte	0x00, 0xf5, 0x21, 0x00


	//----- nvinfo : EIATTR_KPARAM_INFO
	.align		4
.L_75:
        /*0048*/ 	.byte	0x04, 0x17
        /*004a*/ 	.short	(.L_77 - .L_76)
.L_76:
        /*004c*/ 	.word	0x00000000
        /*0050*/ 	.short	0x0000
        /*0052*/ 	.short	0x0000
        /*0054*/ 	.byte	0x00, 0xf5, 0x21, 0x00


	//----- nvinfo : EIATTR_SPARSE_MMA_MASK
	.align		4
.L_77:
        /*0058*/ 	.byte	0x03, 0x50
        /*005a*/ 	.short	0x0000


	//----- nvinfo : EIATTR_MAXREG_COUNT
	.align		4
        /*005c*/ 	.byte	0x03, 0x1b
        /*005e*/ 	.short	0x00ff


	//----- nvinfo : EIATTR_MERCURY_ISA_VERSION
	.align		4
        /*0060*/ 	.byte	0x03, 0x5f
        /*0062*/ 	.short	0x0101


	//----- nvinfo : EIATTR_VRC_CTA_INIT_COUNT
	.align		4
        /*0064*/ 	.byte	0x02, 0x4a
	.zero		1
	.zero		1


	//----- nvinfo : EIATTR_EXIT_INSTR_OFFSETS
	.align		4
        /*0068*/ 	.byte	0x04, 0x1c
        /*006a*/ 	.short	(.L_79 - .L_78)


	//   ....[0]....
.L_78:
        /*006c*/ 	.word	0x00000090


	//   ....[1]....
        /*0070*/ 	.word	0x000000e0


	//   ....[2]....
        /*0074*/ 	.word	0x00000170


	//   ....[3]....
        /*0078*/ 	.word	0x00000200


	//----- nvinfo : EIATTR_CBANK_PARAM_SIZE
	.align		4
.L_79:
        /*007c*/ 	.byte	0x03, 0x19
        /*007e*/ 	.short	0x0028


	//----- nvinfo : EIATTR_PARAM_CBANK
	.align		4
        /*0080*/ 	.byte	0x04, 0x0a
        /*0082*/ 	.short	(.L_81 - .L_80)
	.align		4
.L_80:
        /*0084*/ 	.word	index@(.nv.constant0._Z12block_ballotPiS_P6__halfS_S_)
        /*0088*/ 	.short	0x0380
        /*008a*/ 	.short	0x0028


	//----- nvinfo : EIATTR_SW_WAR
	.align		4
.L_81:
        /*008c*/ 	.byte	0x04, 0x36
        /*008e*/ 	.short	(.L_83 - .L_82)
.L_82:
        /*0090*/ 	.word	0x00000008
.L_83:


//--------------------- .nv.info._Z19compute_weight_maskPiP6__halfS_S_S_ --------------------------
	.section	.nv.info._Z19compute_weight_maskPiP6__halfS_S_S_,"",@"SHT_CUDA_INFO"
	.sectionflags	@""
	.align	4


	//----- nvinfo : EIATTR_CUDA_API_VERSION
	.align		4
        /*0000*/ 	.byte	0x04, 0x37
        /*0002*/ 	.short	(.L_85 - .L_84)
.L_84:
        /*0004*/ 	.word	0x00000082


	//----- nvinfo : EIATTR_KPARAM_INFO
	.align		4
.L_85:
        /*0008*/ 	.byte	0x04, 0x17
        /*000a*/ 	.short	(.L_87 - .L_86)
.L_86:
        /*000c*/ 	.word	0x00000000
        /*0010*/ 	.short	0x0004
        /*0012*/ 	.short	0x0020
        /*0014*/ 	.byte	0x00, 0xf5, 0x21, 0x00


	//----- nvinfo : EIATTR_KPARAM_INFO
	.align		4
.L_87:
        /*0018*/ 	.byte	0x04, 0x17
        /*001a*/ 	.short	(.L_89 - .L_88)
.L_88:
        /*001c*/ 	.word	0x00000000
        /*0020*/ 	.short	0x0003
        /*0022*/ 	.short	0x0018
        /*0024*/ 	.byte	0x00, 0xf5, 0x21, 0x00


	//----- nvinfo : EIATTR_KPARAM_INFO
	.align		4
.L_89:
        /*0028*/ 	.byte	0x04, 0x17
        /*002a*/ 	.short	(.L_91 - .L_90)
.L_90:
        /*002c*/ 	.word	0x00000000
        /*0030*/ 	.short	0x0002
        /*0032*/ 	.short	0x0010
        /*0034*/ 	.byte	0x00, 0xf5, 0x21, 0x00


	//----- nvinfo : EIATTR_KPARAM_INFO
	.align		4
.L_91:
        /*0038*/ 	.byte	0x04, 0x17
        /*003a*/ 	.short	(.L_93 - .L_92)
.L_92:
        /*003c*/ 	.word	0x00000000
        /*0040*/ 	.short	0x0001
        /*0042*/ 	.short	0x0008
        /*0044*/ 	.byte	0x00, 0xf5, 0x21, 0x00


	//----- nvinfo : EIATTR_KPARAM_INFO
	.align		4
.L_93:
        /*0048*/ 	.byte	0x04, 0x17
        /*004a*/ 	.short	(.L_95 - .L_94)
.L_94:
        /*004c*/ 	.word	0x00000000
        /*0050*/ 	.short	0x0000
        /*0052*/ 	.short	0x0000
        /*0054*/ 	.byte	0x00, 0xf5, 0x21, 0x00


	//----- nvinfo : EIATTR_SPARSE_MMA_MASK
	.align		4
.L_95:
        /*0058*/ 	.byte	0x03, 0x50
        /*005a*/ 	.short	0x0000


	//----- nvinfo : EIATTR_MAXREG_COUNT
	.align		4
        /*005c*/ 	.byte	0x03, 0x1b
        /*005e*/ 	.short	0x00ff


	//----- nvinfo : EIATTR_MERCURY_ISA_VERSION
	.align		4
        /*0060*/ 	.byte	0x03, 0x5f
        /*0062*/ 	.short	0x0101


	//----- nvinfo : EIATTR_VRC_CTA_INIT_COUNT
	.align		4
        /*0064*/ 	.byte	0x02, 0x4a
	.zero		1
	.zero		1


	//----- nvinfo : EIATTR_EXIT_INSTR_OFFSETS
	.align		4
        /*0068*/ 	.byte	0x04, 0x1c
        /*006a*/ 	.short	(.L_97 - .L_96)


	//   ....[0]....
.L_96:
        /*006c*/ 	.word	0x00000090


	//   ....[1]....
        /*0070*/ 	.word	0x00000190


	//----- nvinfo : EIATTR_CBANK_PARAM_SIZE
	.align		4
.L_97:
        /*0074*/ 	.byte	0x03, 0x19
        /*0076*/ 	.short	0x0028


	//----- nvinfo : EIATTR_PARAM_CBANK
	.align		4
        /*0078*/ 	.byte	0x04, 0x0a
        /*007a*/ 	.short	(.L_99 - .L_98)
	.align		4
.L_98:
        /*007c*/ 	.word	index@(.nv.constant0._Z19compute_weight_maskPiP6__halfS_S_S_)
        /*0080*/ 	.short	0x0380
        /*0082*/ 	.short	0x0028


	//----- nvinfo : EIATTR_SW_WAR
	.align		4
.L_99:
        /*0084*/ 	.byte	0x04, 0x36
        /*0086*/ 	.short	(.L_101 - .L_100)
.L_100:
        /*0088*/ 	.word	0x00000008
.L_101:


//--------------------- .nv.callgraph             --------------------------
	.section	.nv.callgraph,"",@"SHT_CUDA_CALLGRAPH"
	.align	4
	.sectionentsize	8
	.align		4
        /*0000*/ 	.word	0x00000000
	.align		4
        /*0004*/ 	.word	0xffffffff
	.align		4
        /*0008*/ 	.word	0x00000000
	.align		4
        /*000c*/ 	.word	0xfffffffe
	.align		4
        /*0010*/ 	.word	0x00000000
	.align		4
        /*0014*/ 	.word	0xfffffffd
	.align		4
        /*0018*/ 	.word	0x00000000
	.align		4
        /*001c*/ 	.word	0xfffffffc


//--------------------- .text._Z13add_splittersPiS_S_S_S_ --------------------------
	.section	.text._Z13add_splittersPiS_S_S_S_,"ax",@progbits
	.align	128
        .global         _Z13add_splittersPiS_S_S_S_
        .type           _Z13add_splittersPiS_S_S_S_,@function
        .size           _Z13add_splittersPiS_S_S_S_,(.L_x_6 - _Z13add_splittersPiS_S_S_S_)
        .other          _Z13add_splittersPiS_S_S_S_,@"STO_CUDA_ENTRY STV_DEFAULT"
_Z13add_splittersPiS_S_S_S_:
.text._Z13add_splittersPiS_S_S_S_:
[----:B------:R-:W-:Y:S08]  /*0000*/  LDC R1, c[0x0][0x37c] ;  /* 0x0000df00ff017b82 */ /* 0x000ff00000000800 */
[----:B------:R-:W0:Y:S01]  /*0010*/  LDC.64 R2, c[0x0][0x3a0] ;  /* 0x0000e800ff027b82 */ /* 0x000e220000000a00 */
[----:B------:R-:W0:Y:S02]  /*0020*/  LDCU.64 UR4, c[0x0][0x358] ;  /* 0x00006b00ff0477ac */ /* 0x000e240008000a00 */
[----:B0-----:R-:W2:Y:S05]  /*0030*/  LDG.E R2, desc[UR4][R2.64] ;  /* 0x0000000402027981 */ /* 0x001eaa000c1e1900 */
[----:B------:R-:W0:Y:S01]  /*0040*/  S2UR UR6, SR_CTAID.X ;  /* 0x00000000000679c3 */ /* 0x000e220000002500 */
[----:B------:R-:W0:Y:S07]  /*0050*/  S2R R0, SR_TID.X ;  /* 0x0000000000007919 */ /* 0x000e2e0000002100 */
[----:B------:R-:W0:Y:S02]  /*0060*/  LDC R7, c[0x0][0x360] ;  /* 0x0000d800ff077b82 */ /* 0x000e240000000800 */
[----:B0-----:R-:W-:-:S05]  /*0070*/  IMAD R7, R7, UR6, R0 ;  /* 0x0000000607077c24 */ /* 0x001fca000f8e0200 */
[----:B--2---:R-:W-:-:S13]  /*0080*/  ISETP.GE.AND P0, PT, R7, R2, PT ;  /* 0x000000020700720c */ /* 0x004fda0003f06270 */
[----:B------:R-:W-:Y:S05]  /*0090*/  @P0 EXIT ;  /* 0x000000000000094d */ /* 0x000fea0003800000 */
[----:B------:R-:W0:Y:S08]  /*00a0*/  LDC.64 R2, c[0x0][0x380] ;  /* 0x0000e000ff027b82 */ /* 0x000e300000000a00 */
[----:B------:R-:W1:Y:S01]  /*00b0*/  LDC.64 R4, c[0x0][0x388] ;  /* 0x0000e200ff047b82 */ /* 0x000e620000000a00 */
[----:B0-----:R-:W-:-:S06]  /*00c0*/  IMAD.WIDE R2, R7, 0x4, R2 ;  /* 0x0000000407027825 */ /* 0x001fcc00078e0202 */
[----:B------:R-:W2:Y:S01]  /*00d0*/  LDG.E R2, desc[UR4][R2.64] ;  /* 0x0000000402027981 */ /* 0x000ea2000c1e1900 */
[----:B-1----:R-:W-:-:S06]  /*00e0*/  IMAD.WIDE R4, R7, 0x4, R4 ;  /* 0x0000000407047825 */ /* 0x002fcc00078e0204 */
[----:B------:R-:W2:Y:S02]  /*00f0*/  LDG.E R5, desc[UR4][R4.64] ;  /* 0x0000000404057981 */ /* 0x000ea4000c1e1900 */
[----:B--2---:R-:W-:-:S04]  /*0100*/  ISETP.NE.AND P0, PT, R2, R5, PT ;  /* 0x000000050200720c */ /* 0x004fc80003f05270 */
[----:B------:R-:W-:-:S13]  /*0110*/  ISETP.NE.OR P0, PT, R7, R2, !P0 ;  /* 0x000000020700720c */ /* 0x000fda0004705670 */
[----:B------:R-:W-:Y:S05]  /*0120*/  @P0 EXIT ;  /* 0x000000000000094d */ /* 0x000fea0003800000 */
[----:B------:R-:W0:Y:S01]  /*0130*/  S2R R5, SR_LANEID ;  /* 0x0000000000057919 */ /* 0x000e220000000000 */
[----:B------:R-:W-:Y:S01]  /*0140*/  VOTEU.ANY UR6, UPT, PT ;  /* 0x0000000000067886 */ /* 0x000fe200038e0100 */
[----:B------:R-:W1:Y:S01]  /*0150*/  LDC.64 R2, c[0x0][0x398] ;  /* 0x0000e600ff027b82 */ /* 0x000e620000000a00 */
[----:B------:R-:W0:Y:S08]  /*0160*/  FLO.U32 R0, UR6 ;  /* 0x0000000600007d00 */ /* 0x000e3000080e0000 */
[----:B------:R-:W1:Y:S01]  /*0170*/  POPC R11, UR6 ;  /* 0x00000006000b7d09 */ /* 0x000e620008000000 */
[----:B0-----:R-:W-:Y:S01]  /*0180*/  ISETP.EQ.U32.AND P0, PT, R0, R5, PT ;  /* 0x000000050000720c */ /* 0x001fe20003f02070 */
[----:B------:R-:W0:Y:S01]  /*0190*/  S2R R6, SR_LTMASK ;  /* 0x0000000000067919 */ /* 0x000e220000003900 */
[----:B------:R-:W2:Y:S11]  /*01a0*/  LDC.64 R4, c[0x0][0x390] ;  /* 0x0000e400ff047b82 */ /* 0x000eb60000000a00 */
[----:B-1----:R-:W3:Y:S01]  /*01b0*/  @P0 ATOMG.E.ADD.STRONG.GPU PT, R3, desc[UR4][R2.64], R11 ;  /* 0x8000000b020309a8 */ /* 0x002ee200081ef104 */
[----:B0-----:R-:W-:-:S06]  /*01c0*/  LOP3.LUT R6, R6, UR6, RZ, 0xc0, !PT ;  /* 0x0000000606067c12 */ /* 0x001fcc000f8ec0ff */
[----:B------:R-:W0:Y:S01]  /*01d0*/  POPC R6, R6 ;  /* 0x0000000600067309 */ /* 0x000e220000000000 */
[----:B---3--:R-:W0:Y:S02]  /*01e0*/  SHFL.IDX PT, R9, R3, R0, 0x1f ;  /* 0x00001f0003097589 */ /* 0x008e2400000e0000 */
[----:B0-----:R-:W-:-:S05]  /*01f0*/  IADD3 R9, PT, PT, R9, R6, RZ ;  /* 0x0000000609097210 */ /* 0x001fca0007ffe0ff */
[----:B--2---:R-:W-:-:S05]  /*0200*/  IMAD.WIDE R4, R9, 0x4, R4 ;  /* 0x0000000409047825 */ /* 0x004fca00078e0204 */
[----:B------:R-:W-:Y:S01]  /*0210*/  STG.E desc[UR4][R4.64], R7 ;  /* 0x0000000704007986 */ /* 0x000fe2000c101904 */
[----:B------:R-:W-:Y:S05]  /*0220*/  EXIT ;  /* 0x000000000000794d */ /* 0x000fea0003800000 */
.L_x_0:
[----:B------:R-:W-:-:S00]  /*0230*/  BRA `(.L_x_0) ;  /* 0xfffffffc00fc7947 */ /* 0x000fc0000383ffff */
[----:B------:R-:W-:-:S00]  /*0240*/  NOP ;  /* 0x0000000000007918 */ /* 0x000fc00000000000 */
        /* <DEDUP_REMOVED lines=11> */
.L_x_6:


//--------------------- .text._Z5splitPiS_S_P6__halfS_S_ --------------------------
	.section	.text._Z5splitPiS_S_P6__halfS_S_,"ax",@progbits
	.align	128
        .global         _Z5splitPiS_S_P6__halfS_S_
        .type           _Z5splitPiS_S_P6__halfS_S_,@function
        .size           _Z5splitPiS_S_P6__halfS_S_,(.L_x_7 - _Z5splitPiS_S_P6__halfS_S_)
        .other          _Z5splitPiS_S_P6__halfS_S_,@"STO_CUDA_ENTRY STV_DEFAULT"
_Z5splitPiS_S_P6__halfS_S_:
.text._Z5splitPiS_S_P6__halfS_S_:
        /* <DEDUP_REMOVED lines=12> */
[----:B0-----:R-:W-:-:S05]  /*00c0*/  IMAD.WIDE R2, R0, 0x4, R2 ;  /* 0x0000000400027825 */ /* 0x001fca00078e0202 */
[----:B------:R-:W2:Y:S01]  /*00d0*/  LDG.E R13, desc[UR4][R2.64] ;  /* 0x00000004020d7981 */ /* 0x000ea2000c1e1900 */
[----:B------:R-:W-:Y:S01]  /*00e0*/  BSSY.RECONVERGENT B0, `(.L_x_1) ;  /* 0x0000016000007945 */ /* 0x000fe20003800200 */
[C---:B-1----:R-:W-:Y:S01]  /*00f0*/  IMAD.WIDE R8, R0.reuse, 0x4, R8 ;  /* 0x0000000400087825 */ /* 0x042fe200078e0208 */
[----:B--2---:R-:W-:-:S13]  /*0100*/  ISETP.NE.AND P0, PT, R0, R13, PT ;  /* 0x0000000d0000720c */ /* 0x004fda0003f05270 */
[----:B------:R-:W-:Y:S05]  /*0110*/  @!P0 BRA `(.L_x_2) ;  /* 0x0000000000488947 */ /* 0x000fea0003800000 */
[----:B------:R-:W0:Y:S02]  /*0120*/  LDC.64 R4, c[0x0][0x398] ;  /* 0x0000e600ff047b82 */ /* 0x000e240000000a00 */
[----:B0-----:R-:W-:-:S04]  /*0130*/  IMAD.WIDE R2, R0, 0x2, R4 ;  /* 0x0000000200027825 */ /* 0x001fc800078e0204 */
[----:B------:R-:W-:Y:S02]  /*0140*/  IMAD.WIDE R4, R13, 0x2, R4 ;  /* 0x000000020d047825 */ /* 0x000fe400078e0204 */
[----:B------:R-:W2:Y:S04]  /*0150*/  LDG.E.U16 R2, desc[UR4][R2.64] ;  /* 0x0000000402027981 */ /* 0x000ea8000c1e1500 */
[----:B------:R-:W3:Y:S01]  /*0160*/  LDG.E.U16 R4, desc[UR4][R4.64] ;  /* 0x0000000404047981 */ /* 0x000ee2000c1e1500 */
[----:B------:R-:W-:Y:S01]  /*0170*/  MOV R0, R13 ;  /* 0x0000000d00007202 */ /* 0x000fe20000000f00 */
[----:B--2---:R-:W-:Y:S08]  /*0180*/  F2I.F16.TRUNC.NTZ R6, R2 ;  /* 0x0000000200067305 */ /* 0x004ff0000010f100 */
[----:B---3--:R-:W0:Y:S02]  /*0190*/  F2I.F16.TRUNC.NTZ R11, R4 ;  /* 0x00000004000b7305 */ /* 0x008e24000010f100 */
[----:B0-----:R-:W-:-:S13]  /*01a0*/  ISETP.NE.AND P0, PT, R6, R11, PT ;  /* 0x0000000b0600720c */ /* 0x001fda0003f05270 */
[----:B------:R-:W-:Y:S05]  /*01b0*/  @!P0 BRA `(.L_x_2) ;  /* 0x0000000000208947 */ /* 0x000fea0003800000 */
[----:B------:R-:W0:Y:S01]  /*01c0*/  LDC.64 R2, c[0x0][0x390] ;  /* 0x0000e400ff027b82 */ /* 0x000e220000000a00 */
[----:B------:R-:W1:Y:S01]  /*01d0*/  LDCU.64 UR6, c[0x0][0x3a0] ;  /* 0x00007400ff0677ac */ /* 0x000e620008000a00 */
[----:B0-----:R-:W2:Y:S01]  /*01e0*/  LDG.E R3, desc[UR4][R2.64] ;  /* 0x0000000402037981 */ /* 0x001ea2000c1e1900 */
[----:B------:R-:W-:-:S03]  /*01f0*/  SHF.R.S32.HI R7, RZ, 0x1f, R6 ;  /* 0x0000001fff077819 */ /* 0x000fc60000011406 */
[----:B--2---:R-:W-:-:S03]  /*0200*/  IMAD.WIDE R6, R13, R3, R6 ;  /* 0x000000030d067225 */ /* 0x004fc600078e0206 */
[----:B-1----:R-:W-:-:S04]  /*0210*/  LEA R4, P0, R6, UR6, 0x2 ;  /* 0x0000000606047c11 */ /* 0x002fc8000f8010ff */
[----:B------:R-:W-:-:S05]  /*0220*/  LEA.HI.X R5, R6, UR7, R7, 0x2, P0 ;  /* 0x0000000706057c11 */ /* 0x000fca00080f1407 */
[----:B------:R0:W5:Y:S04]  /*0230*/  LDG.E R0, desc[UR4][R4.64] ;  /* 0x0000000404007981 */ /* 0x000168000c1e1900 */
.L_x_2:
[----:B------:R-:W-:Y:S05]  /*0240*/  BSYNC.RECONVERGENT B0 ;  /* 0x0000000000007941 */ /* 0x000fea0003800200 */
.L_x_1:
[----:B-----5:R-:W-:Y:S01]  /*0250*/  STG.E desc[UR4][R8.64], R0 ;  /* 0x0000000008007986 */ /* 0x020fe2000c101904 */
[----:B------:R-:W-:Y:S05]  /*0260*/  EXIT ;  /* 0x000000000000794d */ /* 0x000fea0003800000 */
.L_x_3:
        /* <DEDUP_REMOVED lines=9> */
.L_x_7:


//--------------------- .text._Z12block_ballotPiS_P6__halfS_S_ --------------------------
	.section	.text._Z12block_ballotPiS_P6__halfS_S_,"ax",@progbits
	.align	128
        .global         _Z12block_ballotPiS_P6__halfS_S_
        .type           _Z12block_ballotPiS_P6__halfS_S_,@function
        .size           _Z12block_ballotPiS_P6__halfS_S_,(.L_x_8 - _Z12block_ballotPiS_P6__halfS_S_)
        .other          _Z12block_ballotPiS_P6__halfS_S_,@"STO_CUDA_ENTRY STV_DEFAULT"
_Z12block_ballotPiS_P6__halfS_S_:
.text._Z12block_ballotPiS_P6__halfS_S_:
        /* <DEDUP_REMOVED lines=10> */
[----:B------:R-:W0:Y:S02]  /*00a0*/  LDC.64 R2, c[0x0][0x380] ;  /* 0x0000e000ff027b82 */ /* 0x000e240000000a00 */
[----:B0-----:R-:W-:-:S05]  /*00b0*/  IMAD.WIDE R2, R9, 0x4, R2 ;  /* 0x0000000409027825 */ /* 0x001fca00078e0202 */
[----:B------:R-:W2:Y:S02]  /*00c0*/  LDG.E R11, desc[UR4][R2.64] ;  /* 0x00000004020b7981 */ /* 0x000ea4000c1e1900 */
[----:B--2---:R-:W-:-:S13]  /*00d0*/  ISETP.NE.AND P0, PT, R9, R11, PT ;  /* 0x0000000b0900720c */ /* 0x004fda0003f05270 */
[----:B------:R-:W-:Y:S05]  /*00e0*/  @!P0 EXIT ;  /* 0x000000000000894d */ /* 0x000fea0003800000 */
[----:B------:R-:W0:Y:S02]  /*00f0*/  LDC.64 R4, c[0x0][0x390] ;  /* 0x0000e400ff047b82 */ /* 0x000e240000000a00 */
[----:B0-----:R-:W-:-:S04]  /*0100*/  IMAD.WIDE R2, R9, 0x2, R4 ;  /* 0x0000000209027825 */ /* 0x001fc800078e0204 */
[----:B------:R-:W-:Y:S02]  /*0110*/  IMAD.WIDE R4, R11, 0x2, R4 ;  /* 0x000000020b047825 */ /* 0x000fe400078e0204 */
[----:B------:R-:W2:Y:S04]  /*0120*/  LDG.E.U16 R2, desc[UR4][R2.64] ;  /* 0x0000000402027981 */ /* 0x000ea8000c1e1500 */
[----:B------:R-:W3:Y:S01]  /*0130*/  LDG.E.U16 R4, desc[UR4][R4.64] ;  /* 0x0000000404047981 */ /* 0x000ee2000c1e1500 */
[----:B--2---:R-:W-:Y:S08]  /*0140*/  F2I.F16.TRUNC.NTZ R6, R2 ;  /* 0x0000000200067305 */ /* 0x004ff0000010f100 */
[----:B---3--:R-:W0:Y:S02]  /*0150*/  F2I.F16.TRUNC.NTZ R13, R4 ;  /* 0x00000004000d7305 */ /* 0x008e24000010f100 */
[----:B0-----:R-:W-:-:S13]  /*0160*/  ISETP.NE.AND P0, PT, R6, R13, PT ;  /* 0x0000000d0600720c */ /* 0x001fda0003f05270 */
[----:B------:R-:W-:Y:S05]  /*0170*/  @!P0 EXIT ;  /* 0x000000000000894d */ /* 0x000fea0003800000 */
[----:B------:R-:W0:Y:S01]  /*0180*/  LDC.64 R2, c[0x0][0x388] ;  /* 0x0000e200ff027b82 */ /* 0x000e220000000a00 */
[----:B------:R-:W1:Y:S01]  /*0190*/  LDCU.64 UR6, c[0x0][0x398] ;  /* 0x00007300ff0677ac */ /* 0x000e620008000a00 */
[----:B0-----:R-:W2:Y:S01]  /*01a0*/  LDG.E R2, desc[UR4][R2.64] ;  /* 0x0000000402027981 */ /* 0x001ea2000c1e1900 */
[----:B------:R-:W-:-:S03]  /*01b0*/  SHF.R.S32.HI R7, RZ, 0x1f, R6 ;  /* 0x0000001fff077819 */ /* 0x000fc60000011406 */
[----:B--2---:R-:W-:-:S03]  /*01c0*/  IMAD.WIDE R6, R11, R2, R6 ;  /* 0x000000020b067225 */ /* 0x004fc600078e0206 */
[----:B-1----:R-:W-:-:S04]  /*01d0*/  LEA R4, P0, R6, UR6, 0x2 ;  /* 0x0000000606047c11 */ /* 0x002fc8000f8010ff */
[----:B------:R-:W-:-:S05]  /*01e0*/  LEA.HI.X R5, R6, UR7, R7, 0x2, P0 ;  /* 0x0000000706057c11 */ /* 0x000fca00080f1407 */
[----:B------:R-:W-:Y:S01]  /*01f0*/  STG.E desc[UR4][R4.64], R9 ;  /* 0x0000000904007986 */ /* 0x000fe2000c101904 */
[----:B------:R-:W-:Y:S05]  /*0200*/  EXIT ;  /* 0x000000000000794d */ /* 0x000fea0003800000 */
.L_x_4:
        /* <DEDUP_REMOVED lines=15> */
.L_x_8:


//--------------------- .text._Z19compute_weight_maskPiP6__halfS_S_S_ --------------------------
	.section	.text._Z19compute_weight_maskPiP6__halfS_S_S_,"ax",@progbits
	.align	128
        .global         _Z19compute_weight_maskPiP6__halfS_S_S_
        .type           _Z19compute_weight_maskPiP6__halfS_S_S_,@function
        .size           _Z19compute_weight_maskPiP6__halfS_S_S_,(.L_x_9 - _Z19compute_weight_maskPiP6__halfS_S_S_)
        .other          _Z19compute_weight_maskPiP6__halfS_S_S_,@"STO_CUDA_ENTRY STV_DEFAULT"
_Z19compute_weight_maskPiP6__halfS_S_S_:
.text._Z19compute_weight_maskPiP6__halfS_S_S_:
        /* <DEDUP_REMOVED lines=11> */
[----:B------:R-:W1:Y:S08]  /*00b0*/  LDC.64 R6, c[0x0][0x390] ;  /* 0x0000e400ff067b82 */ /* 0x000e700000000a00 */
[----:B------:R-:W2:Y:S01]  /*00c0*/  LDC.64 R4, c[0x0][0x398] ;  /* 0x0000e600ff047b82 */ /* 0x000ea20000000a00 */
[----:B0-----:R-:W2:Y:S07]  /*00d0*/  LDG.E R3, desc[UR4][R2.64] ;  /* 0x0000000402037981 */ /* 0x001eae000c1e1900 */
[----:B------:R-:W0:Y:S01]  /*00e0*/  LDC.64 R10, c[0x0][0x388] ;  /* 0x0000e200ff0a7b82 */ /* 0x000e220000000a00 */
[----:B-1----:R-:W-:-:S06]  /*00f0*/  IMAD.WIDE R6, R13, 0x4, R6 ;  /* 0x000000040d067825 */ /* 0x002fcc00078e0206 */
[----:B------:R-:W3:Y:S01]  /*0100*/  LDG.E R7, desc[UR4][R6.64] ;  /* 0x0000000406077981 */ /* 0x000ee2000c1e1900 */
[----:B--2---:R-:W-:-:S06]  /*0110*/  IMAD.WIDE R4, R3, 0x4, R4 ;  /* 0x0000000403047825 */ /* 0x004fcc00078e0204 */
[----:B------:R-:W3:Y:S01]  /*0120*/  LDG.E R4, desc[UR4][R4.64] ;  /* 0x0000000404047981 */ /* 0x000ee2000c1e1900 */
[----:B------:R-:W-:Y:S02]  /*0130*/  HFMA2 R8, -RZ, RZ, 0, 0 ;  /* 0x00000000ff087431 */ /* 0x000fe400000001ff */
[----:B0-----:R-:W-:Y:S01]  /*0140*/  IMAD.WIDE R2, R13, 0x2, R10 ;  /* 0x000000020d027825 */ /* 0x001fe200078e020a */
[----:B---3--:R-:W-:-:S04]  /*0150*/  ISETP.NE.AND P0, PT, R7, R4, PT ;  /* 0x000000040700720c */ /* 0x008fc80003f05270 */
[----:B------:R-:W-:-:S06]  /*0160*/  FSEL R9, RZ, 1.875, P0 ;  /* 0x3ff00000ff097808 */ /* 0x000fcc0000000000 */
[----:B------:R-:W0:Y:S02]  /*0170*/  F2F.F16.F64 R9, R8 ;  /* 0x0000000800097310 */ /* 0x000e240000300800 */
[----:B0-----:R-:W-:Y:S01]  /*0180*/  STG.E.U16 desc[UR4][R2.64], R9 ;  /* 0x0000000902007986 */ /* 0x001fe2000c101504 */
[----:B------:R-:W-:Y:S05]  /*0190*/  EXIT ;  /* 0x000000000000794d */ /* 0x000fea0003800000 */
.L_x_5:
        /* <DEDUP_REMOVED lines=14> */
.L_x_9:


//--------------------- .nv.shared.reserved.0     --------------------------
	.section	.nv.shared.reserved.0,"aw",@nobits
	.weak		__nv_reservedSMEM_offset_0_alias
	.size		__nv_reservedSMEM_offset_0_alias, 0, 64
	.other		__nv_reservedSMEM_offset_0_alias,@"STO_CUDA_RESERVED_SHARED STV_DEFAULT"
__nv_reservedSMEM_offset_0_alias:
	.zero		0
	.zero		64


//--------------------- .nv.constant0._Z13add_splittersPiS_S_S_S_ --------------------------
	.section	.nv.constant0._Z13add_splittersPiS_S_S_S_,"a",@progbits
	.sectionflags	@""
	.align	4
.nv.constant0._Z13add_splittersPiS_S_S_S_:
	.zero		936


//--------------------- .nv.constant0._Z5splitPiS_S_P6__halfS_S_ --------------------------
	.section	.nv.constant0._Z5splitPiS_S_P6__halfS_S_,"a",@progbits
	.sectionflags	@""
	.align	4
.nv.constant0._Z5splitPiS_S_P6__halfS_S_:
	.zero		944


//--------------------- .nv.constant0._Z12block_ballotPiS_P6__halfS_S_ --------------------------
	.section	.nv.constant0._Z12block_ballotPiS_P6__halfS_S_,"a",@progbits
	.sectionflags	@""
	.align	4
.nv.constant0._Z12block_ballotPiS_P6__halfS_S_:
	.zero		936


//--------------------- .nv.constant0._Z19compute_weight_maskPiP6__halfS_S_S_ --------------------------
	.section	.nv.constant0._Z19compute_weight_maskPiP6__halfS_S_S_,"a",@progbits
	.sectionflags	@""
	.align	4
.nv.constant0._Z19compute_weight_maskPiP6__halfS_S_S_:
	.zero		936


//--------------------- SYMBOLS --------------------------

	.type		.nv.reservedSmem.offset0,@object
	.size		.nv.reservedSmem.offset0,0x4
